//
// Generated by NVIDIA NVVM Compiler
//
// Compiler Build ID: CL-36424714
// Cuda compilation tools, release 13.0, V13.0.88
// Based on NVVM 20.0.0
//

.version 9.0
.target sm_100
.address_size 64

	// .globl	_Z21hierarchy_test_kernelP10ThreadInfoii

.visible .entry _Z21hierarchy_test_kernelP10ThreadInfoii(
	.param .u64 .ptr .align 1 _Z21hierarchy_test_kernelP10ThreadInfoii_param_0,
	.param .u32 _Z21hierarchy_test_kernelP10ThreadInfoii_param_1,
	.param .u32 _Z21hierarchy_test_kernelP10ThreadInfoii_param_2
)
{
	.reg .pred 	%p<4>;
	.reg .b32 	%r<15>;
	.reg .b64 	%rd<5>;

	ld.param.u64 	%rd1, [_Z21hierarchy_test_kernelP10ThreadInfoii_param_0];
	ld.param.u32 	%r9, [_Z21hierarchy_test_kernelP10ThreadInfoii_param_1];
	ld.param.u32 	%r8, [_Z21hierarchy_test_kernelP10ThreadInfoii_param_2];
	mov.u32 	%r1, %ctaid.y;
	mov.u32 	%r10, %ntid.y;
	mov.u32 	%r2, %tid.y;
	mad.lo.s32 	%r3, %r1, %r10, %r2;
	mov.u32 	%r4, %ctaid.x;
	mov.u32 	%r5, %ntid.x;
	mov.u32 	%r6, %tid.x;
	mad.lo.s32 	%r7, %r4, %r5, %r6;
	setp.ge.s32 	%p1, %r3, %r9;
	setp.ge.s32 	%p2, %r7, %r8;
	or.pred  	%p3, %p1, %p2;
	@%p3 bra 	$L__BB0_2;
	cvta.to.global.u64 	%rd2, %rd1;
	mad.lo.s32 	%r11, %r2, %r5, %r6;
	shr.u32 	%r12, %r11, 5;
	and.b32  	%r13, %r11, 31;
	mad.lo.s32 	%r14, %r8, %r3, %r7;
	mul.wide.s32 	%rd3, %r14, 32;
	add.s64 	%rd4, %rd2, %rd3;
	st.global.u32 	[%rd4], %r4;
	st.global.u32 	[%rd4+4], %r1;
	st.global.u32 	[%rd4+8], %r6;
	st.global.u32 	[%rd4+12], %r2;
	st.global.u32 	[%rd4+16], %r12;
	st.global.u32 	[%rd4+20], %r13;
	st.global.u32 	[%rd4+24], %r3;
	st.global.u32 	[%rd4+28], %r7;
$L__BB0_2:
	ret;

}


// ===== COMPILED SASS (sm_100) =====

	.target	sm_100

	.elftype	@"ET_EXEC"


//--------------------- .note.nv.tkinfo           --------------------------
	.section	.note.nv.tkinfo,"",@"SHT_NOTE"
	.sectionflags	@"SHF_NOTE_NV_TKINFO"
	.tkinfo
        /*0018*/ 	.word	0x00000002
        /*0030*/ 	.string	""
        /*0030*/ 	.string	"ptxas"
        /*0030*/ 	.string	"Cuda compilation tools, release 13.0, V13.0.88"
        /*0030*/ 	.string	"Build cuda_13.0.r13.0/compiler.36424714_0"
        /*0030*/ 	.string	"-arch sm_100 -m 64 "



//--------------------- .note.nv.cuinfo           --------------------------
	.section	.note.nv.cuinfo,"",@"SHT_NOTE"
	.sectionflags	@"SHF_NOTE_NV_CUINFO"
        /*0018*/ 	.short	0x0002
        /*001a*/ 	.short	0x0064
        /*001c*/ 	.short	0x0082
	.zero		2


//--------------------- .nv.info                  --------------------------
	.section	.nv.info,"",@"SHT_CUDA_INFO"
	.align	4


	//----- nvinfo : EIATTR_REGCOUNT
	.align		4
        /*0000*/ 	.byte	0x04, 0x2f
        /*0002*/ 	.short	(.L_1 - .L_0)
	.align		4
.L_0:
        /*0004*/ 	.word	index@(_Z21hierarchy_test_kernelP10ThreadInfoii)
        /*0008*/ 	.word	0x00000012


	//----- nvinfo : EIATTR_FRAME_SIZE
	.align		4
.L_1:
        /*000c*/ 	.byte	0x04, 0x11
        /*000e*/ 	.short	(.L_3 - .L_2)
	.align		4
.L_2:
        /*0010*/ 	.word	index@(_Z21hierarchy_test_kernelP10ThreadInfoii)
        /*0014*/ 	.word	0x00000000


	//----- nvinfo : EIATTR_MIN_STACK_SIZE
	.align		4
.L_3:
        /*0018*/ 	.byte	0x04, 0x12
        /*001a*/ 	.short	(.L_5 - .L_4)
	.align		4
.L_4:
        /*001c*/ 	.word	index@(_Z21hierarchy_test_kernelP10ThreadInfoii)
        /*0020*/ 	.word	0x00000000
.L_5:


//--------------------- .nv.compat                --------------------------
	.section	.nv.compat,"",@"SHT_CUDA_COMPAT_INFO"
	.align	4
        /*0000*/ 	.byte	0x02, 0x09, 0x00, 0x00, 0x02, 0x02, 0x01, 0x00, 0x02, 0x05, 0x05, 0x00, 0x03, 0x07, 0x01, 0x01
        /*0010*/ 	.byte	0x02, 0x03, 0x00, 0x00, 0x02, 0x06, 0x01, 0x00, 0x04, 0x0b, 0x08, 0x00, 0x09, 0x00, 0x00, 0x00
        /*0020*/ 	.byte	0x00, 0x00, 0x00, 0x00


//--------------------- .nv.info._Z21hierarchy_test_kernelP10ThreadInfoii --------------------------
	.section	.nv.info._Z21hierarchy_test_kernelP10ThreadInfoii,"",@"SHT_CUDA_INFO"
	.sectionflags	@""
	.align	4


	//----- nvinfo : EIATTR_CUDA_API_VERSION
	.align		4
        /*0000*/ 	.byte	0x04, 0x37
        /*0002*/ 	.short	(.L_7 - .L_6)
.L_6:
        /*0004*/ 	.word	0x00000082


	//----- nvinfo : EIATTR_KPARAM_INFO
	.align		4
.L_7:
        /*0008*/ 	.byte	0x04, 0x17
        /*000a*/ 	.short	(.L_9 - .L_8)
.L_8:
        /*000c*/ 	.word	0x00000000
        /*0010*/ 	.short	0x0002
        /*0012*/ 	.short	0x000c
        /*0014*/ 	.byte	0x00, 0xf0, 0x11, 0x00


	//----- nvinfo : EIATTR_KPARAM_INFO
	.align		4
.L_9:
        /*0018*/ 	.byte	0x04, 0x17
        /*001a*/ 	.short	(.L_11 - .L_10)
.L_10:
        /*001c*/ 	.word	0x00000000
        /*0020*/ 	.short	0x0001
        /*0022*/ 	.short	0x0008
        /*0024*/ 	.byte	0x00, 0xf0, 0x11, 0x00


	//----- nvinfo : EIATTR_KPARAM_INFO
	.align		4
.L_11:
        /*0028*/ 	.byte	0x04, 0x17
        /*002a*/ 	.short	(.L_13 - .L_12)
.L_12:
        /*002c*/ 	.word	0x00000000
        /*0030*/ 	.short	0x0000
        /*0032*/ 	.short	0x0000
        /*0034*/ 	.byte	0x00, 0xf5, 0x21, 0x00


	//----- nvinfo : EIATTR_SPARSE_MMA_MASK
	.align		4
.L_13:
        /*0038*/ 	.byte	0x03, 0x50
        /*003a*/ 	.short	0x0000


	//----- nvinfo : EIATTR_MAXREG_COUNT
	.align		4
        /*003c*/ 	.byte	0x03, 0x1b
        /*003e*/ 	.short	0x00ff


	//----- nvinfo : EIATTR_MERCURY_ISA_VERSION
	.align		4
        /*0040*/ 	.byte	0x03, 0x5f
        /*0042*/ 	.short	0x0101


	//----- nvinfo : EIATTR_VRC_CTA_INIT_COUNT
	.align		4
        /*0044*/ 	.byte	0x02, 0x4a
	.zero		1
	.zero		1


	//----- nvinfo : EIATTR_EXIT_INSTR_OFFSETS
	.align		4
        /*0048*/ 	.byte	0x04, 0x1c
        /*004a*/ 	.short	(.L_15 - .L_14)


	//   ....[0]....
.L_14:
        /*004c*/ 	.word	0x000000c0


	//   ....[1]....
        /*0050*/ 	.word	0x000001c0


	//----- nvinfo : EIATTR_CBANK_PARAM_SIZE
	.align		4
.L_15:
        /*0054*/ 	.byte	0x03, 0x19
        /*0056*/ 	.short	0x0010


	//----- nvinfo : EIATTR_PARAM_CBANK
	.align		4
        /*0058*/ 	.byte	0x04, 0x0a
        /*005a*/ 	.short	(.L_17 - .L_16)
	.align		4
.L_16:
        /*005c*/ 	.word	index@(.nv.constant0._Z21hierarchy_test_kernelP10ThreadInfoii)
        /*0060*/ 	.short	0x0380
        /*0062*/ 	.short	0x0010


	//----- nvinfo : EIATTR_SW_WAR
	.align		4
.L_17:
        /*0064*/ 	.byte	0x04, 0x36
        /*0066*/ 	.short	(.L_19 - .L_18)
.L_18:
        /*0068*/ 	.word	0x00000008
.L_19:


//--------------------- .nv.callgraph             --------------------------
	.section	.nv.callgraph,"",@"SHT_CUDA_CALLGRAPH"
	.align	4
	.sectionentsize	8
	.align		4
        /*0000*/ 	.word	0x00000000
	.align		4
        /*0004*/ 	.word	0xffffffff
	.align		4
        /*0008*/ 	.word	0x00000000
	.align		4
        /*000c*/ 	.word	0xfffffffe
	.align		4
        /*0010*/ 	.word	0x00000000
	.align		4
        /*0014*/ 	.word	0xfffffffd
	.align		4
        /*0018*/ 	.word	0x00000000
	.align		4
        /*001c*/ 	.word	0xfffffffc


//--------------------- .text._Z21hierarchy_test_kernelP10ThreadInfoii --------------------------
	.section	.text._Z21hierarchy_test_kernelP10ThreadInfoii,"ax",@progbits
	.align	128
        .global         _Z21hierarchy_test_kernelP10ThreadInfoii
        .type           _Z21hierarchy_test_kernelP10ThreadInfoii,@function
        .size           _Z21hierarchy_test_kernelP10ThreadInfoii,(.L_x_1 - _Z21hierarchy_test_kernelP10ThreadInfoii)
        .other          _Z21hierarchy_test_kernelP10ThreadInfoii,@"STO_CUDA_ENTRY STV_DEFAULT"
_Z21hierarchy_test_kernelP10ThreadInfoii:
.text._Z21hierarchy_test_kernelP10ThreadInfoii:
[----:B------:R-:W-:Y:S01]  /*0000*/  LDC R1, c[0x0][0x37c] ;  /* 0x0000df00ff017b82 */ /* 0x000fe20000000800 */
[----:B------:R-:W0:Y:S01]  /*0010*/  S2R R13, SR_CTAID.X ;  /* 0x00000000000d7919 */ /* 0x000e220000002500 */
[----:B------:R-:W1:Y:S01]  /*0020*/  LDCU UR4, c[0x0][0x364] ;  /* 0x00006c80ff0477ac */ /* 0x000e620008000800 */
[----:B------:R-:W0:Y:S01]  /*0030*/  S2R R15, SR_TID.X ;  /* 0x00000000000f7919 */ /* 0x000e220000002100 */
[----:B------:R-:W0:Y:S01]  /*0040*/  LDCU UR6, c[0x0][0x360] ;  /* 0x00006c00ff0677ac */ /* 0x000e220008000800 */
[----:B------:R-:W1:Y:S01]  /*0050*/  S2R R11, SR_CTAID.Y ;  /* 0x00000000000b7919 */ /* 0x000e620000002600 */
[----:B------:R-:W2:Y:S01]  /*0060*/  LDCU.64 UR8, c[0x0][0x388] ;  /* 0x00007100ff0877ac */ /* 0x000ea20008000a00 */
[----:B------:R-:W1:Y:S01]  /*0070*/  S2R R6, SR_TID.Y ;  /* 0x0000000000067919 */ /* 0x000e620000002200 */
[----:B0-----:R-:W-:-:S05]  /*0080*/  IMAD R0, R13, UR6, R15 ;  /* 0x000000060d007c24 */ /* 0x001fca000f8e020f */
[----:B--2---:R-:W-:Y:S01]  /*0090*/  ISETP.GE.AND P0, PT, R0, UR9, PT ;  /* 0x0000000900007c0c */ /* 0x004fe2000bf06270 */
[----:B-1----:R-:W-:-:S05]  /*00a0*/  IMAD R5, R11, UR4, R6 ;  /* 0x000000040b057c24 */ /* 0x002fca000f8e0206 */
[----:B------:R-:W-:-:S13]  /*00b0*/  ISETP.GE.OR P0, PT, R5, UR8, P0 ;  /* 0x0000000805007c0c */ /* 0x000fda0008706670 */
[----:B------:R-:W-:Y:S05]  /*00c0*/  @P0 EXIT ;  /* 0x000000000000094d */ /* 0x000fea0003800000 */
[----:B------:R-:W0:Y:S01]  /*00d0*/  LDC.64 R2, c[0x0][0x380] ;  /* 0x0000e000ff027b82 */ /* 0x000e220000000a00 */
[----:B------:R-:W1:Y:S01]  /*00e0*/  LDCU.64 UR4, c[0x0][0x358] ;  /* 0x00006b00ff0477ac */ /* 0x000e620008000a00 */
[----:B------:R-:W-:Y:S02]  /*00f0*/  IMAD R7, R5, UR9, R0 ;  /* 0x0000000905077c24 */ /* 0x000fe4000f8e0200 */
[----:B------:R-:W-:-:S05]  /*0100*/  IMAD R4, R6, UR6, R15 ;  /* 0x0000000606047c24 */ /* 0x000fca000f8e020f */
[----:B------:R-:W-:Y:S01]  /*0110*/  LOP3.LUT R9, R4, 0x1f, RZ, 0xc0, !PT ;  /* 0x0000001f04097812 */ /* 0x000fe200078ec0ff */
[----:B0-----:R-:W-:Y:S01]  /*0120*/  IMAD.WIDE R2, R7, 0x20, R2 ;  /* 0x0000002007027825 */ /* 0x001fe200078e0202 */
[----:B------:R-:W-:-:S04]  /*0130*/  SHF.R.U32.HI R7, RZ, 0x5, R4 ;  /* 0x00000005ff077819 */ /* 0x000fc80000011604 */
[----:B-1----:R-:W-:Y:S04]  /*0140*/  STG.E desc[UR4][R2.64], R13 ;  /* 0x0000000d02007986 */ /* 0x002fe8000c101904 */
[----:B------:R-:W-:Y:S04]  /*0150*/  STG.E desc[UR4][R2.64+0x4], R11 ;  /* 0x0000040b02007986 */ /* 0x000fe8000c101904 */
[----:B------:R-:W-:Y:S04]  /*0160*/  STG.E desc[UR4][R2.64+0x8], R15 ;  /* 0x0000080f02007986 */ /* 0x000fe8000c101904 */
[----:B------:R-:W-:Y:S04]  /*0170*/  STG.E desc[UR4][R2.64+0xc], R6 ;  /* 0x00000c0602007986 */ /* 0x000fe8000c101904 */
[----:B------:R-:W-:Y:S04]  /*0180*/  STG.E desc[UR4][R2.64+0x18], R5 ;  /* 0x0000180502007986 */ /* 0x000fe8000c101904 */
[----:B------:R-:W-:Y:S04]  /*0190*/  STG.E desc[UR4][R2.64+0x10], R7 ;  /* 0x0000100702007986 */ /* 0x000fe8000c101904 */
[----:B------:R-:W-:Y:S04]  /*01a0*/  STG.E desc[UR4][R2.64+0x14], R9 ;  /* 0x0000140902007986 */ /* 0x000fe8000c101904 */
[----:B------:R-:W-:Y:S01]  /*01b0*/  STG.E desc[UR4][R2.64+0x1c], R0 ;  /* 0x00001c0002007986 */ /* 0x000fe2000c101904 */
[----:B------:R-:W-:Y:S05]  /*01c0*/  EXIT ;  /* 0x000000000000794d */ /* 0x000fea0003800000 */
.L_x_0:
[----:B------:R-:W-:-:S00]  /*01d0*/  BRA `(.L_x_0) ;  /* 0xfffffffc00fc7947 */ /* 0x000fc0000383ffff */
[----:B------:R-:W-:-:S00]  /*01e0*/  NOP ;  /* 0x0000000000007918 */ /* 0x000fc00000000000 */
        /* <DEDUP_REMOVED lines=9> */
.L_x_1:


//--------------------- .nv.shared.reserved.0     --------------------------
	.section	.nv.shared.reserved.0,"aw",@nobits
	.weak		__nv_reservedSMEM_offset_0_alias
	.size		__nv_reservedSMEM_offset_0_alias, 0, 64
	.other		__nv_reservedSMEM_offset_0_alias,@"STO_CUDA_RESERVED_SHARED STV_DEFAULT"
__nv_reservedSMEM_offset_0_alias:
	.zero		0
	.zero		64


//--------------------- .nv.constant0._Z21hierarchy_test_kernelP10ThreadInfoii --------------------------
	.section	.nv.constant0._Z21hierarchy_test_kernelP10ThreadInfoii,"a",@progbits
	.sectionflags	@""
	.align	4
.nv.constant0._Z21hierarchy_test_kernelP10ThreadInfoii:
	.zero		912


//--------------------- SYMBOLS --------------------------

	.type		.nv.reservedSmem.offset0,@object
	.size		.nv.reservedSmem.offset0,0x4
